	.target	sm_100a

	.elftype	@"ET_EXEC"


//--------------------- .note.nv.tkinfo           --------------------------
	.section	.note.nv.tkinfo,"",@"SHT_NOTE"
	.sectionflags	@"SHF_NOTE_NV_TKINFO"
	.tkinfo
        /*0018*/ 	.word	0x00000002
        /*0030*/ 	.string	""
        /*0030*/ 	.string	"ptxas"
        /*0030*/ 	.string	"Cuda compilation tools, release 13.0, V13.0.88"
        /*0030*/ 	.string	"Build cuda_13.0.r13.0/compiler.36424714_0"
        /*0030*/ 	.string	"-arch sm_100a -m 64 "



//--------------------- .note.nv.cuinfo           --------------------------
	.section	.note.nv.cuinfo,"",@"SHT_NOTE"
	.sectionflags	@"SHF_NOTE_NV_CUINFO"
        /*0018*/ 	.short	0x0002
        /*001a*/ 	.short	0x0064
        /*001c*/ 	.short	0x0082
	.zero		2


//--------------------- .nv.info                  --------------------------
	.section	.nv.info,"",@"SHT_CUDA_INFO"
	.align	4


	//----- nvinfo : EIATTR_REGCOUNT
	.align		4
        /*0000*/ 	.byte	0x04, 0x2f
        /*0002*/ 	.short	(.L_1 - .L_0)
	.align		4
.L_0:
        /*0004*/ 	.word	index@(_ZN18transformer_engine17swizzle_kernel_1d56swizzle_block_scaling_1d_to_mxfp8_scaling_factors_kernelINS0_12no_oob_tag_tEEEvPKvPvjjjjT_)
        /*0008*/ 	.word	0x0000000e


	//----- nvinfo : EIATTR_FRAME_SIZE
	.align		4
.L_1:
        /*000c*/ 	.byte	0x04, 0x11
        /*000e*/ 	.short	(.L_3 - .L_2)
	.align		4
.L_2:
        /*0010*/ 	.word	index@(_ZN18transformer_engine17swizzle_kernel_1d56swizzle_block_scaling_1d_to_mxfp8_scaling_factors_kernelINS0_12no_oob_tag_tEEEvPKvPvjjjjT_)
        /*0014*/ 	.word	0x00000000


	//----- nvinfo : EIATTR_REGCOUNT
	.align		4
.L_3:
        /*0018*/ 	.byte	0x04, 0x2f
        /*001a*/ 	.short	(.L_5 - .L_4)
	.align		4
.L_4:
        /*001c*/ 	.word	index@(_ZN18transformer_engine17swizzle_kernel_1d56swizzle_block_scaling_1d_to_mxfp8_scaling_factors_kernelIjEEvPKvPvjjjjT_)
        /*0020*/ 	.word	0x0000000e


	//----- nvinfo : EIATTR_FRAME_SIZE
	.align		4
.L_5:
        /*0024*/ 	.byte	0x04, 0x11
        /*0026*/ 	.short	(.L_7 - .L_6)
	.align		4
.L_6:
        /*0028*/ 	.word	index@(_ZN18transformer_engine17swizzle_kernel_1d56swizzle_block_scaling_1d_to_mxfp8_scaling_factors_kernelIjEEvPKvPvjjjjT_)
        /*002c*/ 	.word	0x00000000


	//----- nvinfo : EIATTR_REGCOUNT
	.align		4
.L_7:
        /*0030*/ 	.byte	0x04, 0x2f
        /*0032*/ 	.short	(.L_9 - .L_8)
	.align		4
.L_8:
        /*0034*/ 	.word	index@(_ZN18transformer_engine17swizzle_kernel_2d56swizzle_block_scaling_2d_to_mxfp8_scaling_factors_kernelEPKvPvjjjj)
        /*0038*/ 	.word	0x0000000e


	//----- nvinfo : EIATTR_FRAME_SIZE
	.align		4
.L_9:
        /*003c*/ 	.byte	0x04, 0x11
        /*003e*/ 	.short	(.L_11 - .L_10)
	.align		4
.L_10:
        /*0040*/ 	.word	index@(_ZN18transformer_engine17swizzle_kernel_2d56swizzle_block_scaling_2d_to_mxfp8_scaling_factors_kernelEPKvPvjjjj)
        /*0044*/ 	.word	0x00000000


	//----- nvinfo : EIATTR_MIN_STACK_SIZE
	.align		4
.L_11:
        /*0048*/ 	.byte	0x04, 0x12
        /*004a*/ 	.short	(.L_13 - .L_12)
	.align		4
.L_12:
        /*004c*/ 	.word	index@(_ZN18transformer_engine17swizzle_kernel_2d56swizzle_block_scaling_2d_to_mxfp8_scaling_factors_kernelEPKvPvjjjj)
        /*0050*/ 	.word	0x00000000


	//----- nvinfo : EIATTR_MIN_STACK_SIZE
	.align		4
.L_13:
        /*0054*/ 	.byte	0x04, 0x12
        /*0056*/ 	.short	(.L_15 - .L_14)
	.align		4
.L_14:
        /*0058*/ 	.word	index@(_ZN18transformer_engine17swizzle_kernel_1d56swizzle_block_scaling_1d_to_mxfp8_scaling_factors_kernelIjEEvPKvPvjjjjT_)
        /*005c*/ 	.word	0x00000000


	//----- nvinfo : EIATTR_MIN_STACK_SIZE
	.align		4
.L_15:
        /*0060*/ 	.byte	0x04, 0x12
        /*0062*/ 	.short	(.L_17 - .L_16)
	.align		4
.L_16:
        /*0064*/ 	.word	index@(_ZN18transformer_engine17swizzle_kernel_1d56swizzle_block_scaling_1d_to_mxfp8_scaling_factors_kernelINS0_12no_oob_tag_tEEEvPKvPvjjjjT_)
        /*0068*/ 	.word	0x00000000
.L_17:


//--------------------- .nv.compat                --------------------------
	.section	.nv.compat,"",@"SHT_CUDA_COMPAT_INFO"
	.align	4
        /*0000*/ 	.byte	0x02, 0x09, 0x01, 0x00, 0x02, 0x02, 0x01, 0x00, 0x02, 0x05, 0x05, 0x00, 0x03, 0x07, 0x01, 0x01
        /*0010*/ 	.byte	0x02, 0x03, 0x00, 0x00, 0x02, 0x06, 0x01, 0x00, 0x04, 0x0b, 0x08, 0x00, 0x09, 0x00, 0x00, 0x00
        /*0020*/ 	.byte	0x00, 0x00, 0x00, 0x00


//--------------------- .nv.info._ZN18transformer_engine17swizzle_kernel_2d56swizzle_block_scaling_2d_to_mxfp8_scaling_factors_kernelEPKvPvjjjj --------------------------
	.section	.nv.info._ZN18transformer_engine17swizzle_kernel_2d56swizzle_block_scaling_2d_to_mxfp8_scaling_factors_kernelEPKvPvjjjj,"",@"SHT_CUDA_INFO"
	.sectionflags	@""
	.align	4


	//----- nvinfo : EIATTR_CUDA_API_VERSION
	.align		4
        /*0000*/ 	.byte	0x04, 0x37
        /*0002*/ 	.short	(.L_19 - .L_18)
.L_18:
        /*0004*/ 	.word	0x00000082


	//----- nvinfo : EIATTR_KPARAM_INFO
	.align		4
.L_19:
        /*0008*/ 	.byte	0x04, 0x17
        /*000a*/ 	.short	(.L_21 - .L_20)
.L_20:
        /*000c*/ 	.word	0x00000000
        /*0010*/ 	.short	0x0005
        /*0012*/ 	.short	0x001c
        /*0014*/ 	.byte	0x00, 0xf0, 0x11, 0x00


	//----- nvinfo : EIATTR_KPARAM_INFO
	.align		4
.L_21:
        /*0018*/ 	.byte	0x04, 0x17
        /*001a*/ 	.short	(.L_23 - .L_22)
.L_22:
        /*001c*/ 	.word	0x00000000
        /*0020*/ 	.short	0x0004
        /*0022*/ 	.short	0x0018
        /*0024*/ 	.byte	0x00, 0xf0, 0x11, 0x00


	//----- nvinfo : EIATTR_KPARAM_INFO
	.align		4
.L_23:
        /*0028*/ 	.byte	0x04, 0x17
        /*002a*/ 	.short	(.L_25 - .L_24)
.L_24:
        /*002c*/ 	.word	0x00000000
        /*0030*/ 	.short	0x0003
        /*0032*/ 	.short	0x0014
        /*0034*/ 	.byte	0x00, 0xf0, 0x11, 0x00


	//----- nvinfo : EIATTR_KPARAM_INFO
	.align		4
.L_25:
        /*0038*/ 	.byte	0x04, 0x17
        /*003a*/ 	.short	(.L_27 - .L_26)
.L_26:
        /*003c*/ 	.word	0x00000000
        /*0040*/ 	.short	0x0002
        /*0042*/ 	.short	0x0010
        /*0044*/ 	.byte	0x00, 0xf0, 0x11, 0x00


	//----- nvinfo : EIATTR_KPARAM_INFO
	.align		4
.L_27:
        /*0048*/ 	.byte	0x04, 0x17
        /*004a*/ 	.short	(.L_29 - .L_28)
.L_28:
        /*004c*/ 	.word	0x00000000
        /*0050*/ 	.short	0x0001
        /*0052*/ 	.short	0x0008
        /*0054*/ 	.byte	0x00, 0xf5, 0x21, 0x00


	//----- nvinfo : EIATTR_KPARAM_INFO
	.align		4
.L_29:
        /*0058*/ 	.byte	0x04, 0x17
        /*005a*/ 	.short	(.L_31 - .L_30)
.L_30:
        /*005c*/ 	.word	0x00000000
        /*0060*/ 	.short	0x0000
        /*0062*/ 	.short	0x0000
        /*0064*/ 	.byte	0x00, 0xf5, 0x21, 0x00


	//----- nvinfo : EIATTR_SPARSE_MMA_MASK
	.align		4
.L_31:
        /*0068*/ 	.byte	0x03, 0x50
        /*006a*/ 	.short	0x0000


	//----- nvinfo : EIATTR_MAXREG_COUNT
	.align		4
        /*006c*/ 	.byte	0x03, 0x1b
        /*006e*/ 	.short	0x00ff


	//----- nvinfo : EIATTR_MERCURY_ISA_VERSION
	.align		4
        /*0070*/ 	.byte	0x03, 0x5f
        /*0072*/ 	.short	0x0101


	//----- nvinfo : EIATTR_VRC_CTA_INIT_COUNT
	.align		4
        /*0074*/ 	.byte	0x02, 0x4a
	.zero		1
	.zero		1


	//----- nvinfo : EIATTR_EXIT_INSTR_OFFSETS
	.align		4
        /*0078*/ 	.byte	0x04, 0x1c
        /*007a*/ 	.short	(.L_33 - .L_32)


	//   ....[0]....
.L_32:
        /*007c*/ 	.word	0x000000a0


	//   ....[1]....
        /*0080*/ 	.word	0x00000220


	//----- nvinfo : EIATTR_MAX_THREADS
	.align		4
.L_33:
        /*0084*/ 	.byte	0x04, 0x05
        /*0086*/ 	.short	(.L_35 - .L_34)
.L_34:
        /*0088*/ 	.word	0x00000080
        /*008c*/ 	.word	0x00000001
        /*0090*/ 	.word	0x00000001


	//----- nvinfo : EIATTR_CBANK_PARAM_SIZE
	.align		4
.L_35:
        /*0094*/ 	.byte	0x03, 0x19
        /*0096*/ 	.short	0x0020


	//----- nvinfo : EIATTR_PARAM_CBANK
	.align		4
        /*0098*/ 	.byte	0x04, 0x0a
        /*009a*/ 	.short	(.L_37 - .L_36)
	.align		4
.L_36:
        /*009c*/ 	.word	index@(.nv.constant0._ZN18transformer_engine17swizzle_kernel_2d56swizzle_block_scaling_2d_to_mxfp8_scaling_factors_kernelEPKvPvjjjj)
        /*00a0*/ 	.short	0x0380
        /*00a2*/ 	.short	0x0020


	//----- nvinfo : EIATTR_SW_WAR
	.align		4
.L_37:
        /*00a4*/ 	.byte	0x04, 0x36
        /*00a6*/ 	.short	(.L_39 - .L_38)
.L_38:
        /*00a8*/ 	.word	0x00000008
.L_39:


//--------------------- .nv.info._ZN18transformer_engine17swizzle_kernel_1d56swizzle_block_scaling_1d_to_mxfp8_scaling_factors_kernelIjEEvPKvPvjjjjT_ --------------------------
	.section	.nv.info._ZN18transformer_engine17swizzle_kernel_1d56swizzle_block_scaling_1d_to_mxfp8_scaling_factors_kernelIjEEvPKvPvjjjjT_,"",@"SHT_CUDA_INFO"
	.sectionflags	@""
	.align	4


	//----- nvinfo : EIATTR_CUDA_API_VERSION
	.align		4
        /*0000*/ 	.byte	0x04, 0x37
        /*0002*/ 	.short	(.L_41 - .L_40)
.L_40:
        /*0004*/ 	.word	0x00000082


	//----- nvinfo : EIATTR_KPARAM_INFO
	.align		4
.L_41:
        /*0008*/ 	.byte	0x04, 0x17
        /*000a*/ 	.short	(.L_43 - .L_42)
.L_42:
        /*000c*/ 	.word	0x00000000
        /*0010*/ 	.short	0x0006
        /*0012*/ 	.short	0x0020
        /*0014*/ 	.byte	0x00, 0xf0, 0x11, 0x00


	//----- nvinfo : EIATTR_KPARAM_INFO
	.align		4
.L_43:
        /*0018*/ 	.byte	0x04, 0x17
        /*001a*/ 	.short	(.L_45 - .L_44)
.L_44:
        /*001c*/ 	.word	0x00000000
        /*0020*/ 	.short	0x0005
        /*0022*/ 	.short	0x001c
        /*0024*/ 	.byte	0x00, 0xf0, 0x11, 0x00


	//----- nvinfo : EIATTR_KPARAM_INFO
	.align		4
.L_45:
        /*0028*/ 	.byte	0x04, 0x17
        /*002a*/ 	.short	(.L_47 - .L_46)
.L_46:
        /*002c*/ 	.word	0x00000000
        /*0030*/ 	.short	0x0004
        /*0032*/ 	.short	0x0018
        /*0034*/ 	.byte	0x00, 0xf0, 0x11, 0x00


	//----- nvinfo : EIATTR_KPARAM_INFO
	.align		4
.L_47:
        /*0038*/ 	.byte	0x04, 0x17
        /*003a*/ 	.short	(.L_49 - .L_48)
.L_48:
        /*003c*/ 	.word	0x00000000
        /*0040*/ 	.short	0x0003
        /*0042*/ 	.short	0x0014
        /*0044*/ 	.byte	0x00, 0xf0, 0x11, 0x00


	//----- nvinfo : EIATTR_KPARAM_INFO
	.align		4
.L_49:
        /*0048*/ 	.byte	0x04, 0x17
        /*004a*/ 	.short	(.L_51 - .L_50)
.L_50:
        /*004c*/ 	.word	0x00000000
        /*0050*/ 	.short	0x0002
        /*0052*/ 	.short	0x0010
        /*0054*/ 	.byte	0x00, 0xf0, 0x11, 0x00


	//----- nvinfo : EIATTR_KPARAM_INFO
	.align		4
.L_51:
        /*0058*/ 	.byte	0x04, 0x17
        /*005a*/ 	.short	(.L_53 - .L_52)
.L_52:
        /*005c*/ 	.word	0x00000000
        /*0060*/ 	.short	0x0001
        /*0062*/ 	.short	0x0008
        /*0064*/ 	.byte	0x00, 0xf5, 0x21, 0x00


	//----- nvinfo : EIATTR_KPARAM_INFO
	.align		4
.L_53:
        /*0068*/ 	.byte	0x04, 0x17
        /*006a*/ 	.short	(.L_55 - .L_54)
.L_54:
        /*006c*/ 	.word	0x00000000
        /*0070*/ 	.short	0x0000
        /*0072*/ 	.short	0x0000
        /*0074*/ 	.byte	0x00, 0xf5, 0x21, 0x00


	//----- nvinfo : EIATTR_SPARSE_MMA_MASK
	.align		4
.L_55:
        /*0078*/ 	.byte	0x03, 0x50
        /*007a*/ 	.short	0x0000


	//----- nvinfo : EIATTR_MAXREG_COUNT
	.align		4
        /*007c*/ 	.byte	0x03, 0x1b
        /*007e*/ 	.short	0x00ff


	//----- nvinfo : EIATTR_MERCURY_ISA_VERSION
	.align		4
        /*0080*/ 	.byte	0x03, 0x5f
        /*0082*/ 	.short	0x0101


	//----- nvinfo : EIATTR_COOP_GROUP_MASK_REGIDS
	.align		4
        /*0084*/ 	.byte	0x04, 0x29
        /*0086*/ 	.short	(.L_57 - .L_56)


	//   ....[0]....
.L_56:
        /*0088*/ 	.word	0xffffffff


	//   ....[1]....
        /*008c*/ 	.word	0xffffffff


	//   ....[2]....
        /*0090*/ 	.word	0xffffffff


	//----- nvinfo : EIATTR_COOP_GROUP_INSTR_OFFSETS
	.align		4
.L_57:
        /*0094*/ 	.byte	0x04, 0x28
        /*0096*/ 	.short	(.L_59 - .L_58)


	//   ....[0]....
.L_58:
        /*0098*/ 	.word	0x000002c0


	//   ....[1]....
        /*009c*/ 	.word	0x000002d0


	//   ....[2]....
        /*00a0*/ 	.word	0x00000310


	//----- nvinfo : EIATTR_VRC_CTA_INIT_COUNT
	.align		4
.L_59:
        /*00a4*/ 	.byte	0x02, 0x4a
	.zero		1
	.zero		1


	//----- nvinfo : EIATTR_EXIT_INSTR_OFFSETS
	.align		4
        /*00a8*/ 	.byte	0x04, 0x1c
        /*00aa*/ 	.short	(.L_61 - .L_60)


	//   ....[0]....
.L_60:
        /*00ac*/ 	.word	0x000000a0


	//   ....[1]....
        /*00b0*/ 	.word	0x00000390


	//----- nvinfo : EIATTR_MAX_THREADS
	.align		4
.L_61:
        /*00b4*/ 	.byte	0x04, 0x05
        /*00b6*/ 	.short	(.L_63 - .L_62)
.L_62:
        /*00b8*/ 	.word	0x00000080
        /*00bc*/ 	.word	0x00000001
        /*00c0*/ 	.word	0x00000001


	//----- nvinfo : EIATTR_CBANK_PARAM_SIZE
	.align		4
.L_63:
        /*00c4*/ 	.byte	0x03, 0x19
        /*00c6*/ 	.short	0x0024


	//----- nvinfo : EIATTR_PARAM_CBANK
	.align		4
        /*00c8*/ 	.byte	0x04, 0x0a
        /*00ca*/ 	.short	(.L_65 - .L_64)
	.align		4
.L_64:
        /*00cc*/ 	.word	index@(.nv.constant0._ZN18transformer_engine17swizzle_kernel_1d56swizzle_block_scaling_1d_to_mxfp8_scaling_factors_kernelIjEEvPKvPvjjjjT_)
        /*00d0*/ 	.short	0x0380
        /*00d2*/ 	.short	0x0024


	//----- nvinfo : EIATTR_SW_WAR
	.align		4
.L_65:
        /*00d4*/ 	.byte	0x04, 0x36
        /*00d6*/ 	.short	(.L_67 - .L_66)
.L_66:
        /*00d8*/ 	.word	0x00000008
.L_67:


//--------------------- .nv.info._ZN18transformer_engine17swizzle_kernel_1d56swizzle_block_scaling_1d_to_mxfp8_scaling_factors_kernelINS0_12no_oob_tag_tEEEvPKvPvjjjjT_ --------------------------
	.section	.nv.info._ZN18transformer_engine17swizzle_kernel_1d56swizzle_block_scaling_1d_to_mxfp8_scaling_factors_kernelINS0_12no_oob_tag_tEEEvPKvPvjjjjT_,"",@"SHT_CUDA_INFO"
	.sectionflags	@""
	.align	4


	//----- nvinfo : EIATTR_CUDA_API_VERSION
	.align		4
        /*0000*/ 	.byte	0x04, 0x37
        /*0002*/ 	.short	(.L_69 - .L_68)
.L_68:
        /*0004*/ 	.word	0x00000082


	//----- nvinfo : EIATTR_KPARAM_INFO
	.align		4
.L_69:
        /*0008*/ 	.byte	0x04, 0x17
        /*000a*/ 	.short	(.L_71 - .L_70)
.L_70:
        /*000c*/ 	.word	0x00000000
        /*0010*/ 	.short	0x0006
        /*0012*/ 	.short	0x0020
        /*0014*/ 	.byte	0x00, 0xf0, 0x05, 0x00


	//----- nvinfo : EIATTR_KPARAM_INFO
	.align		4
.L_71:
        /*0018*/ 	.byte	0x04, 0x17
        /*001a*/ 	.short	(.L_73 - .L_72)
.L_72:
        /*001c*/ 	.word	0x00000000
        /*0020*/ 	.short	0x0005
        /*0022*/ 	.short	0x001c
        /*0024*/ 	.byte	0x00, 0xf0, 0x11, 0x00


	//----- nvinfo : EIATTR_KPARAM_INFO
	.align		4
.L_73:
        /*0028*/ 	.byte	0x04, 0x17
        /*002a*/ 	.short	(.L_75 - .L_74)
.L_74:
        /*002c*/ 	.word	0x00000000
        /*0030*/ 	.short	0x0004
        /*0032*/ 	.short	0x0018
        /*0034*/ 	.byte	0x00, 0xf0, 0x11, 0x00


	//----- nvinfo : EIATTR_KPARAM_INFO
	.align		4
.L_75:
        /*0038*/ 	.byte	0x04, 0x17
        /*003a*/ 	.short	(.L_77 - .L_76)
.L_76:
        /*003c*/ 	.word	0x00000000
        /*0040*/ 	.short	0x0003
        /*0042*/ 	.short	0x0014
        /*0044*/ 	.byte	0x00, 0xf0, 0x11, 0x00


	//----- nvinfo : EIATTR_KPARAM_INFO
	.align		4
.L_77:
        /*0048*/ 	.byte	0x04, 0x17
        /*004a*/ 	.short	(.L_79 - .L_78)
.L_78:
        /*004c*/ 	.word	0x00000000
        /*0050*/ 	.short	0x0002
        /*0052*/ 	.short	0x0010
        /*0054*/ 	.byte	0x00, 0xf0, 0x11, 0x00


	//----- nvinfo : EIATTR_KPARAM_INFO
	.align		4
.L_79:
        /*0058*/ 	.byte	0x04, 0x17
        /*005a*/ 	.short	(.L_81 - .L_80)
.L_80:
        /*005c*/ 	.word	0x00000000
        /*0060*/ 	.short	0x0001
        /*0062*/ 	.short	0x0008
        /*0064*/ 	.byte	0x00, 0xf5, 0x21, 0x00


	//----- nvinfo : EIATTR_KPARAM_INFO
	.align		4
.L_81:
        /*0068*/ 	.byte	0x04, 0x17
        /*006a*/ 	.short	(.L_83 - .L_82)
.L_82:
        /*006c*/ 	.word	0x00000000
        /*0070*/ 	.short	0x0000
        /*0072*/ 	.short	0x0000
        /*0074*/ 	.byte	0x00, 0xf5, 0x21, 0x00


	//----- nvinfo : EIATTR_SPARSE_MMA_MASK
	.align		4
.L_83:
        /*0078*/ 	.byte	0x03, 0x50
        /*007a*/ 	.short	0x0000


	//----- nvinfo : EIATTR_MAXREG_COUNT
	.align		4
        /*007c*/ 	.byte	0x03, 0x1b
        /*007e*/ 	.short	0x00ff


	//----- nvinfo : EIATTR_MERCURY_ISA_VERSION
	.align		4
        /*0080*/ 	.byte	0x03, 0x5f
        /*0082*/ 	.short	0x0101


	//----- nvinfo : EIATTR_COOP_GROUP_MASK_REGIDS
	.align		4
        /*0084*/ 	.byte	0x04, 0x29
        /*0086*/ 	.short	(.L_85 - .L_84)


	//   ....[0]....
.L_84:
        /*0088*/ 	.word	0xffffffff


	//   ....[1]....
        /*008c*/ 	.word	0xffffffff


	//   ....[2]....
        /*0090*/ 	.word	0xffffffff


	//----- nvinfo : EIATTR_COOP_GROUP_INSTR_OFFSETS
	.align		4
.L_85:
        /*0094*/ 	.byte	0x04, 0x28
        /*0096*/ 	.short	(.L_87 - .L_86)


	//   ....[0]....
.L_86:
        /*0098*/ 	.word	0x00000250


	//   ....[1]....
        /*009c*/ 	.word	0x00000260


	//   ....[2]....
        /*00a0*/ 	.word	0x000002a0


	//----- nvinfo : EIATTR_VRC_CTA_INIT_COUNT
	.align		4
.L_87:
        /*00a4*/ 	.byte	0x02, 0x4a
	.zero		1
	.zero		1


	//----- nvinfo : EIATTR_EXIT_INSTR_OFFSETS
	.align		4
        /*00a8*/ 	.byte	0x04, 0x1c
        /*00aa*/ 	.short	(.L_89 - .L_88)


	//   ....[0]....
.L_88:
        /*00ac*/ 	.word	0x000000a0


	//   ....[1]....
        /*00b0*/ 	.word	0x00000320


	//----- nvinfo : EIATTR_MAX_THREADS
	.align		4
.L_89:
        /*00b4*/ 	.byte	0x04, 0x05
        /*00b6*/ 	.short	(.L_91 - .L_90)
.L_90:
        /*00b8*/ 	.word	0x00000080
        /*00bc*/ 	.word	0x00000001
        /*00c0*/ 	.word	0x00000001


	//----- nvinfo : EIATTR_CBANK_PARAM_SIZE
	.align		4
.L_91:
        /*00c4*/ 	.byte	0x03, 0x19
        /*00c6*/ 	.short	0x0021


	//----- nvinfo : EIATTR_PARAM_CBANK
	.align		4
        /*00c8*/ 	.byte	0x04, 0x0a
        /*00ca*/ 	.short	(.L_93 - .L_92)
	.align		4
.L_92:
        /*00cc*/ 	.word	index@(.nv.constant0._ZN18transformer_engine17swizzle_kernel_1d56swizzle_block_scaling_1d_to_mxfp8_scaling_factors_kernelINS0_12no_oob_tag_tEEEvPKvPvjjjjT_)
        /*00d0*/ 	.short	0x0380
        /*00d2*/ 	.short	0x0021


	//----- nvinfo : EIATTR_SW_WAR
	.align		4
.L_93:
        /*00d4*/ 	.byte	0x04, 0x36
        /*00d6*/ 	.short	(.L_95 - .L_94)
.L_94:
        /*00d8*/ 	.word	0x00000008
.L_95:


//--------------------- .nv.callgraph             --------------------------
	.section	.nv.callgraph,"",@"SHT_CUDA_CALLGRAPH"
	.align	4
	.sectionentsize	8
	.align		4
        /*0000*/ 	.word	0x00000000
	.align		4
        /*0004*/ 	.word	0xffffffff
	.align		4
        /*0008*/ 	.word	0x00000000
	.align		4
        /*000c*/ 	.word	0xfffffffe
	.align		4
        /*0010*/ 	.word	0x00000000
	.align		4
        /*0014*/ 	.word	0xfffffffd
	.align		4
        /*0018*/ 	.word	0x00000000
	.align		4
        /*001c*/ 	.word	0xfffffffc


//--------------------- .text._ZN18transformer_engine17swizzle_kernel_2d56swizzle_block_scaling_2d_to_mxfp8_scaling_factors_kernelEPKvPvjjjj --------------------------
	.section	.text._ZN18transformer_engine17swizzle_kernel_2d56swizzle_block_scaling_2d_to_mxfp8_scaling_factors_kernelEPKvPvjjjj,"ax",@progbits
	.align	128
        .global         _ZN18transformer_engine17swizzle_kernel_2d56swizzle_block_scaling_2d_to_mxfp8_scaling_factors_kernelEPKvPvjjjj
        .type           _ZN18transformer_engine17swizzle_kernel_2d56swizzle_block_scaling_2d_to_mxfp8_scaling_factors_kernelEPKvPvjjjj,@function
        .size           _ZN18transformer_engine17swizzle_kernel_2d56swizzle_block_scaling_2d_to_mxfp8_scaling_factors_kernelEPKvPvjjjj,(.L_x_3 - _ZN18transformer_engine17swizzle_kernel_2d56swizzle_block_scaling_2d_to_mxfp8_scaling_factors_kernelEPKvPvjjjj)
        .other          _ZN18transformer_engine17swizzle_kernel_2d56swizzle_block_scaling_2d_to_mxfp8_scaling_factors_kernelEPKvPvjjjj,@"STO_CUDA_ENTRY STV_DEFAULT"
_ZN18transformer_engine17swizzle_kernel_2d56swizzle_block_scaling_2d_to_mxfp8_scaling_factors_kernelEPKvPvjjjj:
.text._ZN18transformer_engine17swizzle_kernel_2d56swizzle_block_scaling_2d_to_mxfp8_scaling_factors_kernelEPKvPvjjjj:
[----:B------:R-:W-:Y:S01]  /*0000*/  LDC R1, c[0x0][0x37c] ;  /* 0x0000df00ff017b82 */ /* 0x000fe20000000800 */
[----:B------:R-:W0:Y:S01]  /*0010*/  S2R R4, SR_TID.Z ;  /* 0x0000000000047919 */ /* 0x000e220000002300 */
[----:B------:R-:W1:Y:S01]  /*0020*/  LDCU.64 UR4, c[0x0][0x390] ;  /* 0x00007200ff0477ac */ /* 0x000e620008000a00 */
[----:B------:R-:W0:Y:S01]  /*0030*/  S2R R5, SR_CTAID.X ;  /* 0x0000000000057919 */ /* 0x000e220000002500 */
[----:B------:R-:W2:Y:S01]  /*0040*/  S2R R0, SR_TID.Y ;  /* 0x0000000000007919 */ /* 0x000ea20000002200 */
[----:B------:R-:W2:Y:S01]  /*0050*/  S2R R3, SR_CTAID.Y ;  /* 0x0000000000037919 */ /* 0x000ea20000002600 */
[----:B0-----:R-:W-:-:S05]  /*0060*/  IMAD R4, R5, 0x2, R4 ;  /* 0x0000000205047824 */ /* 0x001fca00078e0204 */
[----:B-1----:R-:W-:Y:S01]  /*0070*/  ISETP.GE.U32.AND P0, PT, R4, UR4, PT ;  /* 0x0000000404007c0c */ /* 0x002fe2000bf06070 */
[----:B--2---:R-:W-:-:S05]  /*0080*/  IMAD R0, R3, 0x2, R0 ;  /* 0x0000000203007824 */ /* 0x004fca00078e0200 */
[----:B------:R-:W-:-:S13]  /*0090*/  ISETP.GE.U32.OR P0, PT, R0, UR5, P0 ;  /* 0x0000000500007c0c */ /* 0x000fda0008706470 */
[----:B------:R-:W-:Y:S05]  /*00a0*/  @P0 EXIT ;  /* 0x000000000000094d */ /* 0x000fea0003800000 */
[----:B------:R-:W0:Y:S01]  /*00b0*/  LDCU.64 UR6, c[0x0][0x398] ;  /* 0x00007300ff0677ac */ /* 0x000e220008000a00 */
[----:B------:R-:W-:Y:S01]  /*00c0*/  IMAD.SHL.U32 R3, R4, 0x4, RZ ;  /* 0x0000000404037824 */ /* 0x000fe200078e00ff */
[----:B------:R-:W1:Y:S01]  /*00d0*/  LDCU.128 UR8, c[0x0][0x380] ;  /* 0x00007000ff0877ac */ /* 0x000e620008000c00 */
[----:B------:R-:W2:Y:S01]  /*00e0*/  LDCU.64 UR4, c[0x0][0x358] ;  /* 0x00006b00ff0477ac */ /* 0x000ea20008000a00 */
[----:B0-----:R-:W-:-:S05]  /*00f0*/  IMAD R2, R0, UR6, RZ ;  /* 0x0000000600027c24 */ /* 0x001fca000f8e02ff */
[----:B-1----:R-:W-:-:S04]  /*0100*/  IADD3 R2, P0, P1, R2, UR8, R3 ;  /* 0x0000000802027c10 */ /* 0x002fc8000f91e003 */
[----:B------:R-:W-:-:S05]  /*0110*/  IADD3.X R3, PT, PT, RZ, UR9, RZ, P0, P1 ;  /* 0x00000009ff037c10 */ /* 0x000fca00087e24ff */
[----:B--2---:R-:W2:Y:S01]  /*0120*/  LDG.E.CONSTANT R2, desc[UR4][R2.64] ;  /* 0x0000000402027981 */ /* 0x004ea2000c1e9900 */
[----:B------:R-:W-:Y:S01]  /*0130*/  IMAD R6, R0, UR7, RZ ;  /* 0x0000000700067c24 */ /* 0x000fe2000f8e02ff */
[----:B------:R-:W-:Y:S01]  /*0140*/  SHF.L.U32 R7, R4, 0x9, RZ ;  /* 0x0000000904077819 */ /* 0x000fe200000006ff */
[----:B------:R-:W0:Y:S03]  /*0150*/  S2R R9, SR_TID.X ;  /* 0x0000000000097919 */ /* 0x000e260000002100 */
[----:B------:R-:W-:Y:S01]  /*0160*/  IADD3 R4, P0, P1, R6, UR10, R7 ;  /* 0x0000000a06047c10 */ /* 0x000fe2000f91e007 */
[----:B--2---:R-:W-:Y:S01]  /*0170*/  IMAD.SHL.U32 R0, R2, 0x2, RZ ;  /* 0x0000000202007824 */ /* 0x004fe200078e00ff */
[----:B------:R-:W-:-:S04]  /*0180*/  SHF.R.U32.HI R5, RZ, 0x7, R2 ;  /* 0x00000007ff057819 */ /* 0x000fc80000011602 */
[----:B------:R-:W-:Y:S02]  /*0190*/  LOP3.LUT R0, R0, R5, RZ, 0xfc, !PT ;  /* 0x0000000500007212 */ /* 0x000fe400078efcff */
[----:B------:R-:W-:Y:S02]  /*01a0*/  IADD3.X R5, PT, PT, RZ, UR11, RZ, P0, P1 ;  /* 0x0000000bff057c10 */ /* 0x000fe400087e24ff */
[----:B------:R-:W-:Y:S01]  /*01b0*/  SHF.R.U32.HI R7, RZ, 0x10, R0 ;  /* 0x00000010ff077819 */ /* 0x000fe20000011600 */
[----:B0-----:R-:W-:-:S03]  /*01c0*/  IMAD.WIDE.U32 R2, R9, 0x10, R4 ;  /* 0x0000001009027825 */ /* 0x001fc600078e0004 */
[----:B------:R-:W-:-:S04]  /*01d0*/  LOP3.LUT R8, R7, R0, RZ, 0xfc, !PT ;  /* 0x0000000007087212 */ /* 0x000fc800078efcff */
[----:B------:R-:W-:Y:S01]  /*01e0*/  MOV R11, R8 ;  /* 0x00000008000b7202 */ /* 0x000fe20000000f00 */
[--C-:B------:R-:W-:Y:S02]  /*01f0*/  IMAD.MOV.U32 R9, RZ, RZ, R8.reuse ;  /* 0x000000ffff097224 */ /* 0x100fe400078e0008 */
[----:B------:R-:W-:-:S05]  /*0200*/  IMAD.MOV.U32 R10, RZ, RZ, R8 ;  /* 0x000000ffff0a7224 */ /* 0x000fca00078e0008 */
[----:B------:R-:W-:Y:S01]  /*0210*/  STG.E.128 desc[UR4][R2.64], R8 ;  /* 0x0000000802007986 */ /* 0x000fe2000c101d04 */
[----:B------:R-:W-:Y:S05]  /*0220*/  EXIT ;  /* 0x000000000000794d */ /* 0x000fea0003800000 */
.L_x_0:
[----:B------:R-:W-:-:S00]  /*0230*/  BRA `(.L_x_0) ;  /* 0xfffffffc00fc7947 */ /* 0x000fc0000383ffff */
[----:B------:R-:W-:-:S00]  /*0240*/  NOP ;  /* 0x0000000000007918 */ /* 0x000fc00000000000 */
        /* <DEDUP_REMOVED lines=11> */
.L_x_3:


//--------------------- .text._ZN18transformer_engine17swizzle_kernel_1d56swizzle_block_scaling_1d_to_mxfp8_scaling_factors_kernelIjEEvPKvPvjjjjT_ --------------------------
	.section	.text._ZN18transformer_engine17swizzle_kernel_1d56swizzle_block_scaling_1d_to_mxfp8_scaling_factors_kernelIjEEvPKvPvjjjjT_,"ax",@progbits
	.align	128
        .global         _ZN18transformer_engine17swizzle_kernel_1d56swizzle_block_scaling_1d_to_mxfp8_scaling_factors_kernelIjEEvPKvPvjjjjT_
        .type           _ZN18transformer_engine17swizzle_kernel_1d56swizzle_block_scaling_1d_to_mxfp8_scaling_factors_kernelIjEEvPKvPvjjjjT_,@function
        .size           _ZN18transformer_engine17swizzle_kernel_1d56swizzle_block_scaling_1d_to_mxfp8_scaling_factors_kernelIjEEvPKvPvjjjjT_,(.L_x_4 - _ZN18transformer_engine17swizzle_kernel_1d56swizzle_block_scaling_1d_to_mxfp8_scaling_factors_kernelIjEEvPKvPvjjjjT_)
        .other          _ZN18transformer_engine17swizzle_kernel_1d56swizzle_block_scaling_1d_to_mxfp8_scaling_factors_kernelIjEEvPKvPvjjjjT_,@"STO_CUDA_ENTRY STV_DEFAULT"
_ZN18transformer_engine17swizzle_kernel_1d56swizzle_block_scaling_1d_to_mxfp8_scaling_factors_kernelIjEEvPKvPvjjjjT_:
.text._ZN18transformer_engine17swizzle_kernel_1d56swizzle_block_scaling_1d_to_mxfp8_scaling_factors_kernelIjEEvPKvPvjjjjT_:
        /* <DEDUP_REMOVED lines=11> */
[----:B------:R-:W0:Y:S01]  /*00b0*/  S2R R0, SR_TID.X ;  /* 0x0000000000007919 */ /* 0x000e220000002100 */
[----:B------:R-:W0:Y:S01]  /*00c0*/  LDCU UR6, c[0x0][0x3a0] ;  /* 0x00007400ff0677ac */ /* 0x000e220008000800 */
[----:B------:R-:W-:Y:S01]  /*00d0*/  IMAD.SHL.U32 R5, R3, 0x200, RZ ;  /* 0x0000020003057824 */ /* 0x000fe200078e00ff */
[----:B------:R-:W1:Y:S01]  /*00e0*/  LDCU UR5, c[0x0][0x398] ;  /* 0x00007300ff0577ac */ /* 0x000e620008000800 */
[----:B------:R-:W2:Y:S01]  /*00f0*/  LDCU.64 UR8, c[0x0][0x380] ;  /* 0x00007000ff0877ac */ /* 0x000ea20008000a00 */
[----:B------:R-:W-:Y:S01]  /*0100*/  UIADD3 UR4, UPT, UPT, UR7, -0x1, URZ ;  /* 0xffffffff07047890 */ /* 0x000fe2000fffe0ff */
[----:B-1----:R-:W-:-:S05]  /*0110*/  IMAD R4, R2, UR5, RZ ;  /* 0x0000000502047c24 */ /* 0x002fca000f8e02ff */
[----:B--2---:R-:W-:Y:S02]  /*0120*/  IADD3 R4, P1, P2, R4, UR8, R5 ;  /* 0x0000000804047c10 */ /* 0x004fe4000fa3e005 */
[C---:B0-----:R-:W-:Y:S01]  /*0130*/  ISETP.GE.U32.AND P0, PT, R0.reuse, UR6, PT ;  /* 0x0000000600007c0c */ /* 0x041fe2000bf06070 */
[----:B------:R-:W-:Y:S01]  /*0140*/  IMAD.SHL.U32 R10, R0, 0x8, RZ ;  /* 0x00000008000a7824 */ /* 0x000fe200078e00ff */
[----:B------:R-:W-:Y:S01]  /*0150*/  IADD3.X R5, PT, PT, RZ, UR9, RZ, P1, P2 ;  /* 0x00000009ff057c10 */ /* 0x000fe20008fe44ff */
[----:B------:R-:W0:Y:S01]  /*0160*/  LDCU UR6, c[0x0][0x39c] ;  /* 0x00007380ff0677ac */ /* 0x000e220008000800 */
[----:B------:R-:W-:Y:S01]  /*0170*/  ISETP.GE.U32.AND P0, PT, R3, UR4, P0 ;  /* 0x0000000403007c0c */ /* 0x000fe20008706070 */
[----:B------:R-:W1:Y:S01]  /*0180*/  LDCU.64 UR4, c[0x0][0x358] ;  /* 0x00006b00ff0477ac */ /* 0x000e620008000a00 */
[----:B------:R-:W-:Y:S01]  /*0190*/  LOP3.LUT R11, R10, 0x18, RZ, 0xc0, !PT ;  /* 0x000000180a0b7812 */ /* 0x000fe200078ec0ff */
[----:B------:R-:W2:Y:S10]  /*01a0*/  LDCU.64 UR8, c[0x0][0x388] ;  /* 0x00007100ff0877ac */ /* 0x000eb40008000a00 */
[----:B------:R-:W-:-:S06]  /*01b0*/  @!P0 IMAD.WIDE.U32 R4, R0, 0x10, R4 ;  /* 0x0000001000048825 */ /* 0x000fcc00078e0004 */
[----:B-1----:R-:W3:Y:S01]  /*01c0*/  @!P0 LDG.E.128.CONSTANT R4, desc[UR4][R4.64] ;  /* 0x0000000404048981 */ /* 0x002ee2000c1e9d00 */
[----:B------:R-:W-:Y:S01]  /*01d0*/  LEA.HI R11, R0, R11, RZ, 0x1e ;  /* 0x0000000b000b7211 */ /* 0x000fe200078ff0ff */
[----:B0-----:R-:W-:Y:S02]  /*01e0*/  IMAD R3, R3, UR6, RZ ;  /* 0x0000000603037c24 */ /* 0x001fe4000f8e02ff */
[----:B------:R-:W-:-:S05]  /*01f0*/  IMAD.SHL.U32 R2, R2, 0x200, RZ ;  /* 0x0000020002027824 */ /* 0x000fca00078e00ff */
[----:B--2---:R-:W-:-:S04]  /*0200*/  IADD3 R2, P1, P2, R3, UR8, R2 ;  /* 0x0000000803027c10 */ /* 0x004fc8000fa3e002 */
[----:B------:R-:W-:-:S03]  /*0210*/  IADD3.X R3, PT, PT, RZ, UR9, RZ, P1, P2 ;  /* 0x00000009ff037c10 */ /* 0x000fc60008fe44ff */
[----:B------:R-:W-:Y:S01]  /*0220*/  IMAD.WIDE.U32 R2, R0, 0x10, R2 ;  /* 0x0000001000027825 */ /* 0x000fe200078e0002 */
[----:B---3--:R-:W-:-:S03]  /*0230*/  @!P0 SHF.R.U32.HI R8, RZ, 0x17, R4 ;  /* 0x00000017ff088819 */ /* 0x008fc60000011604 */
[----:B------:R-:W-:Y:S01]  /*0240*/  @!P0 IMAD.SHL.U32 R7, R7, 0x2, RZ ;  /* 0x0000000207078824 */ /* 0x000fe200078e00ff */
[----:B------:R-:W-:Y:S02]  /*0250*/  @!P0 SHF.R.U32.HI R9, RZ, 0xf, R5 ;  /* 0x0000000fff098819 */ /* 0x000fe40000011605 */
[----:B------:R-:W-:Y:S02]  /*0260*/  @!P0 SHF.R.U32.HI R6, RZ, 0x7, R6 ;  /* 0x00000007ff068819 */ /* 0x000fe40000011606 */
[----:B------:R-:W-:Y:S02]  /*0270*/  LOP3.LUT R4, R0, 0x1, RZ, 0xc0, !PT ;  /* 0x0000000100047812 */ /* 0x000fe400078ec0ff */
[----:B------:R-:W-:Y:S01]  /*0280*/  @!P0 LOP3.LUT R8, R6, R9, R8, 0xfe, !PT ;  /* 0x0000000906088212 */ /* 0x000fe200078efe08 */
[----:B------:R-:W-:-:S03]  /*0290*/  IMAD.MOV.U32 R6, RZ, RZ, RZ ;  /* 0x000000ffff067224 */ /* 0x000fc600078e00ff */
[----:B------:R-:W-:Y:S02]  /*02a0*/  @!P0 LOP3.LUT R6, R8, R7, RZ, 0xfc, !PT ;  /* 0x0000000708068212 */ /* 0x000fe400078efcff */
[----:B------:R-:W-:-:S04]  /*02b0*/  ISETP.NE.U32.AND P0, PT, R4, 0x1, PT ;  /* 0x000000010400780c */ /* 0x000fc80003f05070 */
[----:B------:R-:W0:Y:S04]  /*02c0*/  SHFL.IDX PT, R6, R6, R11, 0x1f ;  /* 0x00001f0b06067589 */ /* 0x000e2800000e0000 */
[----:B0-----:R-:W0:Y:S02]  /*02d0*/  SHFL.BFLY PT, R5, R6, 0x1, 0x1c1f ;  /* 0x0c3c1f0006057f89 */ /* 0x001e2400000e0000 */
[----:B0-----:R-:W-:-:S03]  /*02e0*/  PRMT R4, R6, 0x6240, R5 ;  /* 0x0000624006047816 */ /* 0x001fc60000000005 */
[----:B------:R-:W-:Y:S02]  /*02f0*/  @!P0 PRMT R4, R6, 0x3715, R5 ;  /* 0x0000371506048816 */ /* 0x000fe40000000005 */
[----:B------:R-:W-:-:S03]  /*0300*/  LOP3.LUT P0, RZ, R0, 0x2, RZ, 0xc0, !PT ;  /* 0x0000000200ff7812 */ /* 0x000fc6000780c0ff */
[----:B------:R-:W0:Y:S02]  /*0310*/  SHFL.BFLY PT, R5, R4, 0x2, 0x1c1f ;  /* 0x0c5c1f0004057f89 */ /* 0x000e2400000e0000 */
[----:B0-----:R-:W-:-:S08]  /*0320*/  PRMT R6, R4, 0x5410, R5 ;  /* 0x0000541004067816 */ /* 0x001fd00000000005 */
[----:B------:R-:W-:-:S04]  /*0330*/  @P0 PRMT R6, R4, 0x3276, R5 ;  /* 0x0000327604060816 */ /* 0x000fc80000000005 */
[C---:B------:R-:W-:Y:S02]  /*0340*/  PRMT R8, R6.reuse, RZ, RZ ;  /* 0x000000ff06087216 */ /* 0x040fe400000000ff */
[C---:B------:R-:W-:Y:S02]  /*0350*/  PRMT R9, R6.reuse, 0x1111, RZ ;  /* 0x0000111106097816 */ /* 0x040fe400000000ff */
[C---:B------:R-:W-:Y:S02]  /*0360*/  PRMT R10, R6.reuse, 0x2222, RZ ;  /* 0x00002222060a7816 */ /* 0x040fe400000000ff */
[----:B------:R-:W-:-:S05]  /*0370*/  PRMT R11, R6, 0x3333, RZ ;  /* 0x00003333060b7816 */ /* 0x000fca00000000ff */
[----:B------:R-:W-:Y:S01]  /*0380*/  STG.E.128 desc[UR4][R2.64], R8 ;  /* 0x0000000802007986 */ /* 0x000fe2000c101d04 */
[----:B------:R-:W-:Y:S05]  /*0390*/  EXIT ;  /* 0x000000000000794d */ /* 0x000fea0003800000 */
.L_x_1:
        /* <DEDUP_REMOVED lines=14> */
.L_x_4:


//--------------------- .text._ZN18transformer_engine17swizzle_kernel_1d56swizzle_block_scaling_1d_to_mxfp8_scaling_factors_kernelINS0_12no_oob_tag_tEEEvPKvPvjjjjT_ --------------------------
	.section	.text._ZN18transformer_engine17swizzle_kernel_1d56swizzle_block_scaling_1d_to_mxfp8_scaling_factors_kernelINS0_12no_oob_tag_tEEEvPKvPvjjjjT_,"ax",@progbits
	.align	128
        .global         _ZN18transformer_engine17swizzle_kernel_1d56swizzle_block_scaling_1d_to_mxfp8_scaling_factors_kernelINS0_12no_oob_tag_tEEEvPKvPvjjjjT_
        .type           _ZN18transformer_engine17swizzle_kernel_1d56swizzle_block_scaling_1d_to_mxfp8_scaling_factors_kernelINS0_12no_oob_tag_tEEEvPKvPvjjjjT_,@function
        .size           _ZN18transformer_engine17swizzle_kernel_1d56swizzle_block_scaling_1d_to_mxfp8_scaling_factors_kernelINS0_12no_oob_tag_tEEEvPKvPvjjjjT_,(.L_x_5 - _ZN18transformer_engine17swizzle_kernel_1d56swizzle_block_scaling_1d_to_mxfp8_scaling_factors_kernelINS0_12no_oob_tag_tEEEvPKvPvjjjjT_)
        .other          _ZN18transformer_engine17swizzle_kernel_1d56swizzle_block_scaling_1d_to_mxfp8_scaling_factors_kernelINS0_12no_oob_tag_tEEEvPKvPvjjjjT_,@"STO_CUDA_ENTRY STV_DEFAULT"
_ZN18transformer_engine17swizzle_kernel_1d56swizzle_block_scaling_1d_to_mxfp8_scaling_factors_kernelINS0_12no_oob_tag_tEEEvPKvPvjjjjT_:
.text._ZN18transformer_engine17swizzle_kernel_1d56swizzle_block_scaling_1d_to_mxfp8_scaling_factors_kernelINS0_12no_oob_tag_tEEEvPKvPvjjjjT_:
        /* <DEDUP_REMOVED lines=12> */
[----:B------:R-:W1:Y:S01]  /*00c0*/  S2R R0, SR_TID.X ;  /* 0x0000000000007919 */ /* 0x000e620000002100 */
[----:B------:R-:W-:Y:S01]  /*00d0*/  IMAD.SHL.U32 R5, R3, 0x200, RZ ;  /* 0x0000020003057824 */ /* 0x000fe200078e00ff */
[----:B------:R-:W2:Y:S01]  /*00e0*/  LDCU.128 UR8, c[0x0][0x380] ;  /* 0x00007000ff0877ac */ /* 0x000ea20008000c00 */
[----:B------:R-:W3:Y:S01]  /*00f0*/  LDCU.64 UR4, c[0x0][0x358] ;  /* 0x00006b00ff0477ac */ /* 0x000ee20008000a00 */
[----:B0-----:R-:W-:-:S05]  /*0100*/  IMAD R4, R2, UR6, RZ ;  /* 0x0000000602047c24 */ /* 0x001fca000f8e02ff */
[----:B--2---:R-:W-:-:S04]  /*0110*/  IADD3 R4, P0, P1, R4, UR8, R5 ;  /* 0x0000000804047c10 */ /* 0x004fc8000f91e005 */
[----:B------:R-:W-:-:S03]  /*0120*/  IADD3.X R5, PT, PT, RZ, UR9, RZ, P0, P1 ;  /* 0x00000009ff057c10 */ /* 0x000fc600087e24ff */
[----:B-1----:R-:W-:-:S06]  /*0130*/  IMAD.WIDE.U32 R4, R0, 0x10, R4 ;  /* 0x0000001000047825 */ /* 0x002fcc00078e0004 */
[----:B---3--:R-:W2:Y:S01]  /*0140*/  LDG.E.128.CONSTANT R4, desc[UR4][R4.64] ;  /* 0x0000000404047981 */ /* 0x008ea2000c1e9d00 */
[----:B------:R-:W-:Y:S02]  /*0150*/  IMAD.SHL.U32 R10, R0, 0x8, RZ ;  /* 0x00000008000a7824 */ /* 0x000fe400078e00ff */
[----:B------:R-:W-:Y:S02]  /*0160*/  IMAD R3, R3, UR7, RZ ;  /* 0x0000000703037c24 */ /* 0x000fe4000f8e02ff */
[----:B------:R-:W-:Y:S01]  /*0170*/  IMAD.SHL.U32 R2, R2, 0x200, RZ ;  /* 0x0000020002027824 */ /* 0x000fe200078e00ff */
[----:B------:R-:W-:-:S04]  /*0180*/  LOP3.LUT R11, R10, 0x18, RZ, 0xc0, !PT ;  /* 0x000000180a0b7812 */ /* 0x000fc800078ec0ff */
[----:B------:R-:W-:Y:S02]  /*0190*/  LEA.HI R11, R0, R11, RZ, 0x1e ;  /* 0x0000000b000b7211 */ /* 0x000fe400078ff0ff */
[----:B------:R-:W-:-:S04]  /*01a0*/  IADD3 R2, P1, P2, R3, UR10, R2 ;  /* 0x0000000a03027c10 */ /* 0x000fc8000fa3e002 */
[----:B------:R-:W-:-:S03]  /*01b0*/  IADD3.X R3, PT, PT, RZ, UR11, RZ, P1, P2 ;  /* 0x0000000bff037c10 */ /* 0x000fc60008fe44ff */
[----:B------:R-:W-:Y:S01]  /*01c0*/  IMAD.WIDE.U32 R2, R0, 0x10, R2 ;  /* 0x0000001000027825 */ /* 0x000fe200078e0002 */
[----:B--2---:R-:W-:-:S03]  /*01d0*/  SHF.R.U32.HI R8, RZ, 0x17, R4 ;  /* 0x00000017ff087819 */ /* 0x004fc60000011604 */
[----:B------:R-:W-:Y:S01]  /*01e0*/  IMAD.SHL.U32 R7, R7, 0x2, RZ ;  /* 0x0000000207077824 */ /* 0x000fe200078e00ff */
[----:B------:R-:W-:Y:S02]  /*01f0*/  SHF.R.U32.HI R9, RZ, 0xf, R5 ;  /* 0x0000000fff097819 */ /* 0x000fe40000011605 */
[----:B------:R-:W-:Y:S02]  /*0200*/  SHF.R.U32.HI R6, RZ, 0x7, R6 ;  /* 0x00000007ff067819 */ /* 0x000fe40000011606 */
[----:B------:R-:W-:Y:S02]  /*0210*/  LOP3.LUT R4, R0, 0x1, RZ, 0xc0, !PT ;  /* 0x0000000100047812 */ /* 0x000fe400078ec0ff */
[----:B------:R-:W-:Y:S02]  /*0220*/  LOP3.LUT R6, R6, R9, R8, 0xfe, !PT ;  /* 0x0000000906067212 */ /* 0x000fe400078efe08 */
[----:B------:R-:W-:Y:S02]  /*0230*/  ISETP.NE.U32.AND P0, PT, R4, 0x1, PT ;  /* 0x000000010400780c */ /* 0x000fe40003f05070 */
[----:B------:R-:W-:-:S06]  /*0240*/  LOP3.LUT R6, R6, R7, RZ, 0xfc, !PT ;  /* 0x0000000706067212 */ /* 0x000fcc00078efcff */
[----:B------:R-:W0:Y:S04]  /*0250*/  SHFL.IDX PT, R6, R6, R11, 0x1f ;  /* 0x00001f0b06067589 */ /* 0x000e2800000e0000 */
[----:B0-----:R-:W0:Y:S02]  /*0260*/  SHFL.BFLY PT, R5, R6, 0x1, 0x1c1f ;  /* 0x0c3c1f0006057f89 */ /* 0x001e2400000e0000 */
[C-C-:B0-----:R-:W-:Y:S02]  /*0270*/  PRMT R4, R6.reuse, 0x6240, R5.reuse ;  /* 0x0000624006047816 */ /* 0x141fe40000000005 */
        /* <DEDUP_REMOVED lines=11> */
.L_x_2:
        /* <DEDUP_REMOVED lines=13> */
.L_x_5:


//--------------------- .nv.shared.reserved.0     --------------------------
	.section	.nv.shared.reserved.0,"aw",@nobits
	.weak		__nv_reservedSMEM_offset_0_alias
	.size		__nv_reservedSMEM_offset_0_alias, 0, 64
	.other		__nv_reservedSMEM_offset_0_alias,@"STO_CUDA_RESERVED_SHARED STV_DEFAULT"
__nv_reservedSMEM_offset_0_alias:
	.zero		0
	.zero		64


//--------------------- .nv.constant0._ZN18transformer_engine17swizzle_kernel_2d56swizzle_block_scaling_2d_to_mxfp8_scaling_factors_kernelEPKvPvjjjj --------------------------
	.section	.nv.constant0._ZN18transformer_engine17swizzle_kernel_2d56swizzle_block_scaling_2d_to_mxfp8_scaling_factors_kernelEPKvPvjjjj,"a",@progbits
	.sectionflags	@""
	.align	4
.nv.constant0._ZN18transformer_engine17swizzle_kernel_2d56swizzle_block_scaling_2d_to_mxfp8_scaling_factors_kernelEPKvPvjjjj:
	.zero		928


//--------------------- .nv.constant0._ZN18transformer_engine17swizzle_kernel_1d56swizzle_block_scaling_1d_to_mxfp8_scaling_factors_kernelIjEEvPKvPvjjjjT_ --------------------------
	.section	.nv.constant0._ZN18transformer_engine17swizzle_kernel_1d56swizzle_block_scaling_1d_to_mxfp8_scaling_factors_kernelIjEEvPKvPvjjjjT_,"a",@progbits
	.sectionflags	@""
	.align	4
.nv.constant0._ZN18transformer_engine17swizzle_kernel_1d56swizzle_block_scaling_1d_to_mxfp8_scaling_factors_kernelIjEEvPKvPvjjjjT_:
	.zero		932


//--------------------- .nv.constant0._ZN18transformer_engine17swizzle_kernel_1d56swizzle_block_scaling_1d_to_mxfp8_scaling_factors_kernelINS0_12no_oob_tag_tEEEvPKvPvjjjjT_ --------------------------
	.section	.nv.constant0._ZN18transformer_engine17swizzle_kernel_1d56swizzle_block_scaling_1d_to_mxfp8_scaling_factors_kernelINS0_12no_oob_tag_tEEEvPKvPvjjjjT_,"a",@progbits
	.sectionflags	@""
	.align	4
.nv.constant0._ZN18transformer_engine17swizzle_kernel_1d56swizzle_block_scaling_1d_to_mxfp8_scaling_factors_kernelINS0_12no_oob_tag_tEEEvPKvPvjjjjT_:
	.zero		929


//--------------------- SYMBOLS --------------------------

	.type		.nv.reservedSmem.offset0,@object
	.size		.nv.reservedSmem.offset0,0x4
